	.headerflags	@"EF_CUDA_TEXMODE_UNIFIED EF_CUDA_64BIT_ADDRESS EF_CUDA_ACCELERATORS EF_CUDA_SM90 EF_CUDA_VIRTUAL_SM(EF_CUDA_SM90)"
	.elftype	@"ET_EXEC"


//--------------------- .nv.info                  --------------------------
	.section	.nv.info,"",@"SHT_CUDA_INFO"
	.align	4


	//----- nvinfo : EIATTR_REGCOUNT
	.align		4
        /*0000*/ 	.byte	0x04, 0x2f
        /*0002*/ 	.short	(.L_2 - .L_1)
	.align		4
.L_1:
        /*0004*/ 	.word	index@(triton_poi_fused_add_clamp_div_erf_mul_0)
        /*0008*/ 	.word	0x00000012


	//----- nvinfo : EIATTR_MIN_STACK_SIZE
	.align		4
.L_2:
        /*000c*/ 	.byte	0x04, 0x12
        /*000e*/ 	.short	(.L_4 - .L_3)
	.align		4
.L_3:
        /*0010*/ 	.word	index@(triton_poi_fused_add_clamp_div_erf_mul_0)
        /*0014*/ 	.word	0x00000000


	//----- nvinfo : EIATTR_FRAME_SIZE
	.align		4
.L_4:
        /*0018*/ 	.byte	0x04, 0x11
        /*001a*/ 	.short	(.L_6 - .L_5)
	.align		4
.L_5:
        /*001c*/ 	.word	index@(triton_poi_fused_add_clamp_div_erf_mul_0)
        /*0020*/ 	.word	0x00000000


	//----- nvinfo : EIATTR_MIN_STACK_SIZE
	.align		4
.L_6:
        /*0024*/ 	.byte	0x04, 0x12
        /*0026*/ 	.short	(.L_8 - .L_7)
	.align		4
.L_7:
        /*0028*/ 	.word	index@(triton_poi_fused_add_clamp_div_erf_mul_0)
        /*002c*/ 	.word	0x00000000
.L_8:


//--------------------- .nv.info.triton_poi_fused_add_clamp_div_erf_mul_0 --------------------------
	.section	.nv.info.triton_poi_fused_add_clamp_div_erf_mul_0,"",@"SHT_CUDA_INFO"
	.sectionflags	@""
	.align	4


	//----- nvinfo : EIATTR_CUDA_API_VERSION
	.align		4
        /*0000*/ 	.byte	0x04, 0x37
        /*0002*/ 	.short	(.L_10 - .L_9)
.L_9:
        /*0004*/ 	.word	0x0000007c


	//----- nvinfo : EIATTR_KPARAM_INFO
	.align		4
.L_10:
        /*0008*/ 	.byte	0x04, 0x17
        /*000a*/ 	.short	(.L_12 - .L_11)
.L_11:
        /*000c*/ 	.word	0x00000000
        /*0010*/ 	.short	0x0002
        /*0012*/ 	.short	0x0010
        /*0014*/ 	.byte	0x00, 0xf0, 0x11, 0x00


	//----- nvinfo : EIATTR_KPARAM_INFO
	.align		4
.L_12:
        /*0018*/ 	.byte	0x04, 0x17
        /*001a*/ 	.short	(.L_14 - .L_13)
.L_13:
        /*001c*/ 	.word	0x00000000
        /*0020*/ 	.short	0x0001
        /*0022*/ 	.short	0x0008
        /*0024*/ 	.byte	0x00, 0xf4, 0x21, 0x00


	//----- nvinfo : EIATTR_KPARAM_INFO
	.align		4
.L_14:
        /*0028*/ 	.byte	0x04, 0x17
        /*002a*/ 	.short	(.L_16 - .L_15)
.L_15:
        /*002c*/ 	.word	0x00000000
        /*0030*/ 	.short	0x0000
        /*0032*/ 	.short	0x0000
        /*0034*/ 	.byte	0x00, 0xf4, 0x21, 0x00


	//----- nvinfo : EIATTR_SPARSE_MMA_MASK
	.align		4
.L_16:
        /*0038*/ 	.byte	0x03, 0x50
        /*003a*/ 	.short	0x0000


	//----- nvinfo : EIATTR_MAXREG_COUNT
	.align		4
        /*003c*/ 	.byte	0x03, 0x1b
        /*003e*/ 	.short	0x00ff


	//----- nvinfo : EIATTR_EXIT_INSTR_OFFSETS
	.align		4
        /*0040*/ 	.byte	0x04, 0x1c
        /*0042*/ 	.short	(.L_18 - .L_17)


	//   ....[0]....
.L_17:
        /*0044*/ 	.word	0x000005c0


	//   ....[1]....
        /*0048*/ 	.word	0x000005e0


	//----- nvinfo : EIATTR_REQNTID
	.align		4
.L_18:
        /*004c*/ 	.byte	0x04, 0x10
        /*004e*/ 	.short	(.L_20 - .L_19)
.L_19:
        /*0050*/ 	.word	0x00000080
        /*0054*/ 	.word	0x00000001
        /*0058*/ 	.word	0x00000001


	//----- nvinfo : EIATTR_CBANK_PARAM_SIZE
	.align		4
.L_20:
        /*005c*/ 	.byte	0x03, 0x19
        /*005e*/ 	.short	0x0014


	//----- nvinfo : EIATTR_PARAM_CBANK
	.align		4
        /*0060*/ 	.byte	0x04, 0x0a
        /*0062*/ 	.short	(.L_22 - .L_21)
	.align		4
.L_21:
        /*0064*/ 	.word	index@(.nv.constant0.triton_poi_fused_add_clamp_div_erf_mul_0)
        /*0068*/ 	.short	0x0210
        /*006a*/ 	.short	0x0014


	//----- nvinfo : EIATTR_SW_WAR
	.align		4
.L_22:
        /*006c*/ 	.byte	0x04, 0x36
        /*006e*/ 	.short	(.L_24 - .L_23)
.L_23:
        /*0070*/ 	.word	0x00000008
.L_24:


//--------------------- .nv.callgraph             --------------------------
	.section	.nv.callgraph,"",@"SHT_CUDA_CALLGRAPH"
	.align	4
	.sectionentsize	8
	.align		4
        /*0000*/ 	.word	0x00000000
	.align		4
        /*0004*/ 	.word	0xffffffff
	.align		4
        /*0008*/ 	.word	0x00000000
	.align		4
        /*000c*/ 	.word	0xfffffffe
	.align		4
        /*0010*/ 	.word	0x00000000
	.align		4
        /*0014*/ 	.word	0xfffffffd
	.align		4
        /*0018*/ 	.word	0x00000000
	.align		4
        /*001c*/ 	.word	0xfffffffc


//--------------------- .nv.constant4             --------------------------
	.section	.nv.constant4,"a",@progbits
	.align	8
	.align		8
.nv.constant4:
        /*0000*/ 	.dword	_$_str


//--------------------- .text.triton_poi_fused_add_clamp_div_erf_mul_0 --------------------------
	.section	.text.triton_poi_fused_add_clamp_div_erf_mul_0,"ax",@progbits
	.align	128
        .global         triton_poi_fused_add_clamp_div_erf_mul_0
        .type           triton_poi_fused_add_clamp_div_erf_mul_0,@function
        .size           triton_poi_fused_add_clamp_div_erf_mul_0,(.L_x_1 - triton_poi_fused_add_clamp_div_erf_mul_0)
        .other          triton_poi_fused_add_clamp_div_erf_mul_0,@"STO_CUDA_ENTRY STV_DEFAULT"
triton_poi_fused_add_clamp_div_erf_mul_0:
.text.triton_poi_fused_add_clamp_div_erf_mul_0:
[----:B------:R-:W0:Y:S02]  /*0000*/  LDC R1, c[0x0][0x28] ;  /* 0x00000a00ff017b82 */ /* 0x000e240000000800 */
[----:B------:R-:W1:Y:S01]  /*0010*/  S2R R0, SR_TID.X ;  /* 0x0000000000007919 */ /* 0x000e620000002100 */
[----:B------:R-:W2:Y:S01]  /*0020*/  LDC.64 R8, c[0x0][0x210] ;  /* 0x00008400ff087b82 */ /* 0x000ea20000000a00 */
[----:B------:R-:W-:Y:S01]  /*0030*/  ULDC.64 UR4, c[0x0][0x208] ;  /* 0x0000820000047ab9 */ /* 0x000fe20000000a00 */
[----:B------:R-:W3:Y:S01]  /*0040*/  S2R R3, SR_CTAID.X ;  /* 0x0000000000037919 */ /* 0x000ee20000002500 */
[----:B------:R-:W-:Y:S02]  /*0050*/  HFMA2.MMA R10, -RZ, RZ, 0.470947265625, -12.46875 ;  /* 0x3789ca3cff0a7435 */ /* 0x000fe400000001ff */
[----:B------:R-:W-:Y:S01]  /*0060*/  HFMA2.MMA R13, -RZ, RZ, -0.74462890625, 604.5 ;  /* 0xb9f560b9ff0d7435 */ /* 0x000fe200000001ff */
[----:B------:R-:W-:Y:S01]  /*0070*/  IMAD.MOV.U32 R12, RZ, RZ, -0x460a9f47 ;  /* 0xb9f560b9ff0c7424 */ /* 0x000fe200078e00ff */
[----:B------:R-:W-:Y:S01]  /*0080*/  MOV R14, 0x3bac840b ;  /* 0x3bac840b000e7802 */ /* 0x000fe20000000f00 */
[----:B------:R-:W-:Y:S01]  /*0090*/  IMAD.MOV.U32 R11, RZ, RZ, 0x3789ca3c ;  /* 0x3789ca3cff0b7424 */ /* 0x000fe200078e00ff */
[----:B------:R-:W-:Y:S01]  /*00a0*/  ULDC.64 UR6, c[0x0][0x218] ;  /* 0x0000860000067ab9 */ /* 0x000fe20000000a00 */
[----:B-1----:R-:W-:-:S04]  /*00b0*/  SHF.L.U32 R0, R0, 0x1, RZ ;  /* 0x0000000100007819 */ /* 0x002fc800000006ff */
[----:B------:R-:W-:-:S05]  /*00c0*/  LOP3.LUT R0, R0, 0xfe, RZ, 0xc0, !PT ;  /* 0x000000fe00007812 */ /* 0x000fca00078ec0ff */
[----:B---3--:R-:W-:Y:S01]  /*00d0*/  IMAD R0, R3, 0x100, R0 ;  /* 0x0000010003007824 */ /* 0x008fe200078e0200 */
[----:B------:R-:W-:-:S03]  /*00e0*/  CS2R R2, SRZ ;  /* 0x0000000000027805 */ /* 0x000fc6000001ff00 */
[C---:B--2---:R-:W-:Y:S01]  /*00f0*/  IMAD.WIDE R8, R0.reuse, 0x4, R8 ;  /* 0x0000000400087825 */ /* 0x044fe200078e0208 */
[----:B------:R-:W-:-:S13]  /*0100*/  ISETP.GE.AND P0, PT, R0, 0x100, PT ;  /* 0x000001000000780c */ /* 0x000fda0003f06270 */
[----:B------:R1:W2:Y:S01]  /*0110*/  @!P0 LDG.E.64 R2, desc[UR4][R8.64] ;  /* 0x0000000408028981 */ /* 0x0002a2000c1e1b00 */
[----:B------:R-:W-:Y:S02]  /*0120*/  IMAD.MOV.U32 R15, RZ, RZ, 0x3bac840b ;  /* 0x3bac840bff0f7424 */ /* 0x000fe400078e00ff */
[----:B-1----:R-:W-:Y:S02]  /*0130*/  IMAD.MOV.U32 R8, RZ, RZ, -0x42f37e9e ;  /* 0xbd0c8162ff087424 */ /* 0x002fe400078e00ff */
[C---:B--2---:R-:W-:Y:S01]  /*0140*/  FMUL R4, R2.reuse, 0.70710676908493041992 ;  /* 0x3f3504f302047820 */ /* 0x044fe20000400000 */
[C---:B------:R-:W-:Y:S01]  /*0150*/  FMUL R5, R3.reuse, 0.70710676908493041992 ;  /* 0x3f3504f303057820 */ /* 0x040fe20000400000 */
[----:B------:R-:W-:Y:S01]  /*0160*/  FMUL R2, R2, 0.5 ;  /* 0x3f00000002027820 */ /* 0x000fe20000400000 */
[----:B------:R-:W-:Y:S01]  /*0170*/  FMUL R3, R3, 0.5 ;  /* 0x3f00000003037820 */ /* 0x000fe20000400000 */
[----:B------:R-:W-:Y:S01]  /*0180*/  FADD.FTZ R7, |R4|, -RZ ;  /* 0x800000ff04077221 */ /* 0x000fe20000010200 */
[----:B------:R-:W-:-:S04]  /*0190*/  FADD.FTZ R6, |R5|, -RZ ;  /* 0x800000ff05067221 */ /* 0x000fc80000010200 */
[----:B------:R-:W-:Y:S02]  /*01a0*/  FSETP.GE.AND P1, PT, R7, 1.0029599666595458984, PT ;  /* 0x3f8060fe0700780b */ /* 0x000fe40003f26000 */
[----:B------:R-:W-:-:S11]  /*01b0*/  FSETP.GE.AND P2, PT, R6, 1.0029599666595458984, PT ;  /* 0x3f8060fe0600780b */ /* 0x000fd60003f46000 */
[----:B------:R-:W-:Y:S01]  /*01c0*/  @!P1 MOV R12, 0xba574d20 ;  /* 0xba574d20000c9802 */ /* 0x000fe20000000f00 */
[----:B------:R-:W-:Y:S02]  /*01d0*/  @!P1 IMAD.MOV.U32 R10, RZ, RZ, 0x38b1e96a ;  /* 0x38b1e96aff0a9424 */ /* 0x000fe400078e00ff */
[----:B------:R-:W-:Y:S01]  /*01e0*/  @!P1 FMUL R7, R4, R4 ;  /* 0x0000000404079220 */ /* 0x000fe20000400000 */
[----:B------:R-:W-:Y:S01]  /*01f0*/  @!P2 MOV R13, 0xba574d20 ;  /* 0xba574d20000da802 */ /* 0x000fe20000000f00 */
[----:B------:R-:W-:Y:S02]  /*0200*/  @!P2 IMAD.MOV.U32 R11, RZ, RZ, 0x38b1e96a ;  /* 0x38b1e96aff0ba424 */ /* 0x000fe400078e00ff */
[----:B------:R-:W-:Y:S01]  /*0210*/  @!P2 FMUL R6, R5, R5 ;  /* 0x000000050506a220 */ /* 0x000fe20000400000 */
[----:B------:R-:W-:Y:S01]  /*0220*/  FFMA.FTZ R9, R7, R10, R12 ;  /* 0x0000000a07097223 */ /* 0x000fe2000001000c */
[----:B------:R-:W-:Y:S01]  /*0230*/  @!P1 MOV R14, 0x3baad5ea ;  /* 0x3baad5ea000e9802 */ /* 0x000fe20000000f00 */
[----:B------:R-:W-:-:S02]  /*0240*/  @!P2 IMAD.MOV.U32 R15, RZ, RZ, 0x3baad5ea ;  /* 0x3baad5eaff0fa424 */ /* 0x000fc400078e00ff */
[----:B------:R-:W-:Y:S01]  /*0250*/  FFMA.FTZ R12, R6, R11, R13 ;  /* 0x0000000b060c7223 */ /* 0x000fe2000001000d */
[----:B------:R-:W-:Y:S01]  /*0260*/  HFMA2.MMA R11, -RZ, RZ, -1.26171875, -2.110004425048828125e-05 ;  /* 0xbd0c8162ff0b7435 */ /* 0x000fe200000001ff */
[----:B------:R-:W-:Y:S01]  /*0270*/  @!P1 MOV R8, 0xbcdc1be7 ;  /* 0xbcdc1be700089802 */ /* 0x000fe20000000f00 */
[-C--:B------:R-:W-:Y:S01]  /*0280*/  FFMA.FTZ R9, R9, R7.reuse, R14 ;  /* 0x0000000709097223 */ /* 0x080fe2000001000e */
[-C--:B------:R-:W-:Y:S01]  /*0290*/  FFMA.FTZ R14, R12, R6.reuse, R15 ;  /* 0x000000060c0e7223 */ /* 0x080fe2000001000f */
[----:B------:R-:W-:Y:S01]  /*02a0*/  HFMA2.MMA R12, -RZ, RZ, 1.853515625, -0.00091457366943359375 ;  /* 0x3f6a937eff0c7435 */ /* 0x000fe200000001ff */
[----:B------:R-:W-:Y:S01]  /*02b0*/  MOV R10, 0x3e1cf906 ;  /* 0x3e1cf906000a7802 */ /* 0x000fe20000000f00 */
[----:B------:R-:W-:Y:S01]  /*02c0*/  @!P2 IMAD.MOV.U32 R11, RZ, RZ, -0x4323e419 ;  /* 0xbcdc1be7ff0ba424 */ /* 0x000fe200078e00ff */
[----:B------:R-:W-:Y:S01]  /*02d0*/  @!P1 MOV R10, 0x3de718af ;  /* 0x3de718af000a9802 */ /* 0x000fe20000000f00 */
[-C--:B------:R-:W-:Y:S01]  /*02e0*/  FFMA.FTZ R9, R9, R7.reuse, R8 ;  /* 0x0000000709097223 */ /* 0x080fe20000010008 */
[----:B------:R-:W-:Y:S01]  /*02f0*/  HFMA2.MMA R8, -RZ, RZ, 1.78125, -136.25 ;  /* 0x3f20d842ff087435 */ /* 0x000fe200000001ff */
[-C--:B------:R-:W-:Y:S01]  /*0300*/  FFMA.FTZ R14, R14, R6.reuse, R11 ;  /* 0x000000060e0e7223 */ /* 0x080fe2000001000b */
[----:B------:R-:W-:Y:S01]  /*0310*/  IMAD.MOV.U32 R11, RZ, RZ, 0x3e1cf906 ;  /* 0x3e1cf906ff0b7424 */ /* 0x000fe200078e00ff */
[----:B------:R-:W-:Y:S01]  /*0320*/  @!P2 MOV R11, 0x3de718af ;  /* 0x3de718af000ba802 */ /* 0x000fe20000000f00 */
[-C--:B------:R-:W-:Y:S01]  /*0330*/  FFMA.FTZ R9, R9, R7.reuse, R10 ;  /* 0x0000000709097223 */ /* 0x080fe2000001000a */
[----:B------:R-:W-:Y:S01]  /*0340*/  @!P1 MOV R12, 0xbec093ac ;  /* 0xbec093ac000c9802 */ /* 0x000fe20000000f00 */
[----:B------:R-:W-:Y:S01]  /*0350*/  IMAD.MOV.U32 R13, RZ, RZ, 0x3f6a937e ;  /* 0x3f6a937eff0d7424 */ /* 0x000fe200078e00ff */
[----:B------:R-:W-:Y:S01]  /*0360*/  @!P2 MOV R13, 0xbec093ac ;  /* 0xbec093ac000da802 */ /* 0x000fe20000000f00 */
[-C--:B------:R-:W-:Y:S01]  /*0370*/  FFMA.FTZ R14, R14, R6.reuse, R11 ;  /* 0x000000060e0e7223 */ /* 0x080fe2000001000b */
[----:B------:R-:W-:Y:S01]  /*0380*/  @!P1 MOV R8, 0x3e0375d3 ;  /* 0x3e0375d300089802 */ /* 0x000fe20000000f00 */
[-C--:B------:R-:W-:Y:S01]  /*0390*/  FFMA.FTZ R9, R9, R7.reuse, R12 ;  /* 0x0000000709097223 */ /* 0x080fe2000001000c */
[----:B------:R-:W-:Y:S01]  /*03a0*/  IMAD.MOV.U32 R15, RZ, RZ, 0x3f20d842 ;  /* 0x3f20d842ff0f7424 */ /* 0x000fe200078e00ff */
[----:B------:R-:W-:Y:S01]  /*03b0*/  @!P2 MOV R15, 0x3e0375d3 ;  /* 0x3e0375d3000fa802 */ /* 0x000fe20000000f00 */
[----:B------:R-:W-:Y:S01]  /*03c0*/  FFMA.FTZ R14, R14, R6, R13 ;  /* 0x000000060e0e7223 */ /* 0x000fe2000001000d */
[----:B------:R-:W-:Y:S01]  /*03d0*/  FSEL R11, -R7, R4, P1 ;  /* 0x00000004070b7208 */ /* 0x000fe20000800100 */
[----:B------:R-:W-:Y:S01]  /*03e0*/  FFMA.FTZ R8, R9, R7, R8 ;  /* 0x0000000709087223 */ /* 0x000fe20000010008 */
[----:B------:R-:W-:Y:S01]  /*03f0*/  FSEL R7, -R6, R5, P2 ;  /* 0x0000000506077208 */ /* 0x000fe20001000100 */
[----:B------:R-:W-:-:S02]  /*0400*/  FFMA.FTZ R14, R14, R6, R15 ;  /* 0x000000060e0e7223 */ /* 0x000fc4000001000f */
[----:B------:R-:W-:Y:S02]  /*0410*/  FFMA.FTZ R8, R8, R11, R11 ;  /* 0x0000000b08087223 */ /* 0x000fe4000001000b */
[----:B------:R-:W-:Y:S02]  /*0420*/  FFMA.FTZ R14, R14, R7, R7 ;  /* 0x000000070e0e7223 */ /* 0x000fe40000010007 */
[----:B------:R-:W1:Y:S08]  /*0430*/  @P1 MUFU.EX2 R6, R8 ;  /* 0x0000000800061308 */ /* 0x000e700000000800 */
[----:B------:R-:W2:Y:S01]  /*0440*/  @P2 MUFU.EX2 R9, R14 ;  /* 0x0000000e00092308 */ /* 0x000ea20000000800 */
[----:B-1----:R-:W-:-:S05]  /*0450*/  @P1 FADD R7, -R6, 1 ;  /* 0x3f80000006071421 */ /* 0x002fca0000000100 */
[----:B------:R-:W-:Y:S01]  /*0460*/  @P1 LOP3.LUT R8, R7, 0x80000000, R4, 0xf8, !PT ;  /* 0x8000000007081812 */ /* 0x000fe200078ef804 */
[----:B--2---:R-:W-:-:S05]  /*0470*/  @P2 FADD R6, -R9, 1 ;  /* 0x3f80000009062421 */ /* 0x004fca0000000100 */
[----:B------:R-:W-:Y:S01]  /*0480*/  @P2 LOP3.LUT R14, R6, 0x80000000, R5, 0xf8, !PT ;  /* 0x80000000060e2812 */ /* 0x000fe200078ef805 */
[----:B------:R-:W-:-:S04]  /*0490*/  FADD R5, R8, 1 ;  /* 0x3f80000008057421 */ /* 0x000fc80000000000 */
[----:B------:R-:W-:Y:S01]  /*04a0*/  FADD R4, R14, 1 ;  /* 0x3f8000000e047421 */ /* 0x000fe20000000000 */
[----:B------:R-:W-:Y:S01]  /*04b0*/  FMUL R6, R2, R5 ;  /* 0x0000000502067220 */ /* 0x000fe20000400000 */
[----:B------:R-:W-:Y:S02]  /*04c0*/  LEA R2, P5, R0, UR6, 0x2 ;  /* 0x0000000600027c11 */ /* 0x000fe4000f8a10ff */
[----:B------:R-:W-:Y:S01]  /*04d0*/  FMUL R7, R3, R4 ;  /* 0x0000000403077220 */ /* 0x000fe20000400000 */
[----:B------:R-:W-:Y:S02]  /*04e0*/  SHF.R.S32.HI R3, RZ, 0x1f, R0 ;  /* 0x0000001fff037819 */ /* 0x000fe40000011400 */
[C---:B------:R-:W-:Y:S02]  /*04f0*/  FSETP.GT.AND P1, PT, R6.reuse, 4, PT ;  /* 0x408000000600780b */ /* 0x040fe40003f24000 */
[----:B------:R-:W-:Y:S02]  /*0500*/  FSETP.GT.AND P2, PT, R7, 4, PT ;  /* 0x408000000700780b */ /* 0x000fe40003f44000 */
[----:B------:R-:W-:-:S02]  /*0510*/  FSETP.NAN.AND P3, PT, R6, R6, PT ;  /* 0x000000060600720b */ /* 0x000fc40003f68000 */
[----:B------:R-:W-:Y:S02]  /*0520*/  FSETP.NAN.AND P4, PT, R7, R7, PT ;  /* 0x000000070700720b */ /* 0x000fe40003f88000 */
[----:B------:R-:W-:-:S05]  /*0530*/  LEA.HI.X R3, R0, UR7, R3, 0x2, P5 ;  /* 0x0000000700037c11 */ /* 0x000fca000a8f1403 */
[----:B------:R-:W-:Y:S02]  /*0540*/  @!P1 FSEL R6, R6, 4, P3 ;  /* 0x4080000006069808 */ /* 0x000fe40001800000 */
[----:B------:R-:W-:Y:S02]  /*0550*/  @!P2 FSEL R7, R7, 4, P4 ;  /* 0x408000000707a808 */ /* 0x000fe40002000000 */
[C---:B------:R-:W-:Y:S02]  /*0560*/  FSETP.GEU.AND P3, PT, R6.reuse, 4, PT ;  /* 0x408000000600780b */ /* 0x040fe40003f6e000 */
[C---:B------:R-:W-:Y:S02]  /*0570*/  FSETP.GEU.AND P4, PT, R7.reuse, 4, PT ;  /* 0x408000000700780b */ /* 0x040fe40003f8e000 */
[----:B------:R-:W-:Y:S02]  /*0580*/  FSETP.NAN.AND P1, PT, R6, R6, PT ;  /* 0x000000060600720b */ /* 0x000fe40003f28000 */
[----:B------:R-:W-:-:S07]  /*0590*/  FSETP.NAN.AND P2, PT, R7, R7, PT ;  /* 0x000000070700720b */ /* 0x000fce0003f48000 */
[----:B------:R-:W-:Y:S02]  /*05a0*/  @P3 SEL R6, R6, 0x40800000, P1 ;  /* 0x4080000006063807 */ /* 0x000fe40000800000 */
[----:B------:R-:W-:Y:S01]  /*05b0*/  @P4 SEL R7, R7, 0x40800000, P2 ;  /* 0x4080000007074807 */ /* 0x000fe20001000000 */
[----:B------:R-:W-:Y:S06]  /*05c0*/  @P0 EXIT ;  /* 0x000000000000094d */ /* 0x000fec0003800000 */
[----:B------:R-:W-:Y:S01]  /*05d0*/  STG.E.64 desc[UR4][R2.64], R6 ;  /* 0x0000000602007986 */ /* 0x000fe2000c101b04 */
[----:B------:R-:W-:Y:S05]  /*05e0*/  EXIT ;  /* 0x000000000000794d */ /* 0x000fea0003800000 */
.L_x_0:
[----:B------:R-:W-:-:S00]  /*05f0*/  BRA `(.L_x_0) ;  /* 0xfffffffc00fc7947 */ /* 0x000fc0000383ffff */
[----:B------:R-:W-:-:S00]  /*0600*/  NOP ;  /* 0x0000000000007918 */ /* 0x000fc00000000000 */
[----:B------:R-:W-:-:S00]  /*0610*/  NOP ;  /* 0x0000000000007918 */ /* 0x000fc00000000000 */
[----:B------:R-:W-:-:S00]  /*0620*/  NOP ;  /* 0x0000000000007918 */ /* 0x000fc00000000000 */
[----:B------:R-:W-:-:S00]  /*0630*/  NOP ;  /* 0x0000000000007918 */ /* 0x000fc00000000000 */
[----:B------:R-:W-:-:S00]  /*0640*/  NOP ;  /* 0x0000000000007918 */ /* 0x000fc00000000000 */
[----:B------:R-:W-:-:S00]  /*0650*/  NOP ;  /* 0x0000000000007918 */ /* 0x000fc00000000000 */
[----:B------:R-:W-:-:S00]  /*0660*/  NOP ;  /* 0x0000000000007918 */ /* 0x000fc00000000000 */
[----:B------:R-:W-:-:S00]  /*0670*/  NOP ;  /* 0x0000000000007918 */ /* 0x000fc00000000000 */
.L_x_1:


//--------------------- .nv.global.init           --------------------------
	.section	.nv.global.init,"aw",@progbits
.nv.global.init:
	.type		_$_str,@object
	.size		_$_str,(.L_0 - _$_str)
_$_str:
        /*0000*/ 	.byte	0x5f, 0x5f, 0x43, 0x55, 0x44, 0x41, 0x5f, 0x46, 0x54, 0x5a, 0x00
.L_0:


//--------------------- .nv.constant0.triton_poi_fused_add_clamp_div_erf_mul_0 --------------------------
	.section	.nv.constant0.triton_poi_fused_add_clamp_div_erf_mul_0,"a",@progbits
	.sectionflags	@""
	.align	4
.nv.constant0.triton_poi_fused_add_clamp_div_erf_mul_0:
	.zero		548
